//
// Generated by NVIDIA NVVM Compiler
//
// Compiler Build ID: CL-36424714
// Cuda compilation tools, release 13.0, V13.0.88
// Based on NVVM 20.0.0
//

.version 9.0
.target sm_100
.address_size 64

	// .globl	_Z18testInvalidThreadsii
.extern .func  (.param .b32 func_retval0) vprintf
(
	.param .b64 vprintf_param_0,
	.param .b64 vprintf_param_1
)
;
.global .align 1 .b8 $str[4] = {111, 107, 10};

.visible .entry _Z18testInvalidThreadsii(
	.param .u32 _Z18testInvalidThreadsii_param_0,
	.param .u32 _Z18testInvalidThreadsii_param_1
)
{
	.reg .b32 	%r<3>;
	.reg .b64 	%rd<3>;

	mov.u64 	%rd1, $str;
	cvta.global.u64 	%rd2, %rd1;
	{ // callseq 0, 0
	.param .b64 param0;
	st.param.b64 	[param0], %rd2;
	.param .b64 param1;
	st.param.b64 	[param1], 0;
	.param .b32 retval0;
	call.uni (retval0), 
	vprintf, 
	(
	param0, 
	param1
	);
	ld.param.b32 	%r1, [retval0];
	} // callseq 0
	ret;

}


// ===== COMPILED SASS (sm_100) =====

	.target	sm_100

	.elftype	@"ET_EXEC"


//--------------------- .note.nv.tkinfo           --------------------------
	.section	.note.nv.tkinfo,"",@"SHT_NOTE"
	.sectionflags	@"SHF_NOTE_NV_TKINFO"
	.tkinfo
        /*0018*/ 	.word	0x00000002
        /*0030*/ 	.string	""
        /*0030*/ 	.string	"ptxas"
        /*0030*/ 	.string	"Cuda compilation tools, release 13.0, V13.0.88"
        /*0030*/ 	.string	"Build cuda_13.0.r13.0/compiler.36424714_0"
        /*0030*/ 	.string	"-arch sm_100 -m 64 "



//--------------------- .note.nv.cuinfo           --------------------------
	.section	.note.nv.cuinfo,"",@"SHT_NOTE"
	.sectionflags	@"SHF_NOTE_NV_CUINFO"
        /*0018*/ 	.short	0x0002
        /*001a*/ 	.short	0x0064
        /*001c*/ 	.short	0x0082
	.zero		2


//--------------------- .nv.info                  --------------------------
	.section	.nv.info,"",@"SHT_CUDA_INFO"
	.align	4


	//----- nvinfo : EIATTR_REGCOUNT
	.align		4
        /*0000*/ 	.byte	0x04, 0x2f
        /*0002*/ 	.short	(.L_2 - .L_1)
	.align		4
.L_1:
        /*0004*/ 	.word	index@(_Z18testInvalidThreadsii)
        /*0008*/ 	.word	0x00000018


	//----- nvinfo : EIATTR_FRAME_SIZE
	.align		4
.L_2:
        /*000c*/ 	.byte	0x04, 0x11
        /*000e*/ 	.short	(.L_4 - .L_3)
	.align		4
.L_3:
        /*0010*/ 	.word	index@(_Z18testInvalidThreadsii)
        /*0014*/ 	.word	0x00000000


	//----- nvinfo : EIATTR_MIN_STACK_SIZE
	.align		4
.L_4:
        /*0018*/ 	.byte	0x04, 0x12
        /*001a*/ 	.short	(.L_6 - .L_5)
	.align		4
.L_5:
        /*001c*/ 	.word	index@(_Z18testInvalidThreadsii)
        /*0020*/ 	.word	0x00000000
.L_6:


//--------------------- .nv.compat                --------------------------
	.section	.nv.compat,"",@"SHT_CUDA_COMPAT_INFO"
	.align	4
        /*0000*/ 	.byte	0x02, 0x09, 0x00, 0x00, 0x02, 0x02, 0x01, 0x00, 0x02, 0x05, 0x05, 0x00, 0x03, 0x07, 0x01, 0x01
        /*0010*/ 	.byte	0x02, 0x03, 0x00, 0x00, 0x02, 0x06, 0x01, 0x00, 0x04, 0x0b, 0x08, 0x00, 0x09, 0x00, 0x00, 0x00
        /*0020*/ 	.byte	0x00, 0x00, 0x00, 0x00


//--------------------- .nv.info._Z18testInvalidThreadsii --------------------------
	.section	.nv.info._Z18testInvalidThreadsii,"",@"SHT_CUDA_INFO"
	.sectionflags	@""
	.align	4


	//----- nvinfo : EIATTR_CUDA_API_VERSION
	.align		4
        /*0000*/ 	.byte	0x04, 0x37
        /*0002*/ 	.short	(.L_8 - .L_7)
.L_7:
        /*0004*/ 	.word	0x00000082


	//----- nvinfo : EIATTR_KPARAM_INFO
	.align		4
.L_8:
        /*0008*/ 	.byte	0x04, 0x17
        /*000a*/ 	.short	(.L_10 - .L_9)
.L_9:
        /*000c*/ 	.word	0x00000000
        /*0010*/ 	.short	0x0001
        /*0012*/ 	.short	0x0004
        /*0014*/ 	.byte	0x00, 0xf0, 0x11, 0x00


	//----- nvinfo : EIATTR_KPARAM_INFO
	.align		4
.L_10:
        /*0018*/ 	.byte	0x04, 0x17
        /*001a*/ 	.short	(.L_12 - .L_11)
.L_11:
        /*001c*/ 	.word	0x00000000
        /*0020*/ 	.short	0x0000
        /*0022*/ 	.short	0x0000
        /*0024*/ 	.byte	0x00, 0xf0, 0x11, 0x00


	//----- nvinfo : EIATTR_SPARSE_MMA_MASK
	.align		4
.L_12:
        /*0028*/ 	.byte	0x03, 0x50
        /*002a*/ 	.short	0x0000


	//----- nvinfo : EIATTR_MAXREG_COUNT
	.align		4
        /*002c*/ 	.byte	0x03, 0x1b
        /*002e*/ 	.short	0x00ff


	//----- nvinfo : EIATTR_EXTERNS
	.align		4
        /*0030*/ 	.byte	0x04, 0x0f
        /*0032*/ 	.short	(.L_14 - .L_13)


	//   ....[0]....
	.align		4
.L_13:
        /*0034*/ 	.word	index@(vprintf)


	//----- nvinfo : EIATTR_MERCURY_ISA_VERSION
	.align		4
.L_14:
        /*0038*/ 	.byte	0x03, 0x5f
        /*003a*/ 	.short	0x0101


	//----- nvinfo : EIATTR_VRC_CTA_INIT_COUNT
	.align		4
        /*003c*/ 	.byte	0x02, 0x4a
	.zero		1
	.zero		1


	//----- nvinfo : EIATTR_SYSCALL_OFFSETS
	.align		4
        /*0040*/ 	.byte	0x04, 0x46
        /*0042*/ 	.short	(.L_16 - .L_15)


	//   ....[0]....
.L_15:
        /*0044*/ 	.word	0x00000080


	//----- nvinfo : EIATTR_EXIT_INSTR_OFFSETS
	.align		4
.L_16:
        /*0048*/ 	.byte	0x04, 0x1c
        /*004a*/ 	.short	(.L_18 - .L_17)


	//   ....[0]....
.L_17:
        /*004c*/ 	.word	0x00000090


	//----- nvinfo : EIATTR_CBANK_PARAM_SIZE
	.align		4
.L_18:
        /*0050*/ 	.byte	0x03, 0x19
        /*0052*/ 	.short	0x0008


	//----- nvinfo : EIATTR_PARAM_CBANK
	.align		4
        /*0054*/ 	.byte	0x04, 0x0a
        /*0056*/ 	.short	(.L_20 - .L_19)
	.align		4
.L_19:
        /*0058*/ 	.word	index@(.nv.constant0._Z18testInvalidThreadsii)
        /*005c*/ 	.short	0x0380
        /*005e*/ 	.short	0x0008


	//----- nvinfo : EIATTR_SW_WAR
	.align		4
.L_20:
        /*0060*/ 	.byte	0x04, 0x36
        /*0062*/ 	.short	(.L_22 - .L_21)
.L_21:
        /*0064*/ 	.word	0x00000008
.L_22:


//--------------------- .nv.callgraph             --------------------------
	.section	.nv.callgraph,"",@"SHT_CUDA_CALLGRAPH"
	.align	4
	.sectionentsize	8
	.align		4
        /*0000*/ 	.word	0x00000000
	.align		4
        /*0004*/ 	.word	0xffffffff
	.align		4
        /*0008*/ 	.word	index@(_Z18testInvalidThreadsii)
	.align		4
        /*000c*/ 	.word	index@(vprintf)
	.align		4
        /*0010*/ 	.word	0x00000000
	.align		4
        /*0014*/ 	.word	0xfffffffe
	.align		4
        /*0018*/ 	.word	0x00000000
	.align		4
        /*001c*/ 	.word	0xfffffffd
	.align		4
        /*0020*/ 	.word	0x00000000
	.align		4
        /*0024*/ 	.word	0xfffffffc


//--------------------- .nv.constant4             --------------------------
	.section	.nv.constant4,"a",@progbits
	.align	8
	.align		8
.nv.constant4:
        /*0000*/ 	.dword	vprintf
	.align		8
        /*0008*/ 	.dword	$str


//--------------------- .text._Z18testInvalidThreadsii --------------------------
	.section	.text._Z18testInvalidThreadsii,"ax",@progbits
	.align	128
        .global         _Z18testInvalidThreadsii
        .type           _Z18testInvalidThreadsii,@function
        .size           _Z18testInvalidThreadsii,(.L_x_2 - _Z18testInvalidThreadsii)
        .other          _Z18testInvalidThreadsii,@"STO_CUDA_ENTRY STV_DEFAULT"
_Z18testInvalidThreadsii:
.text._Z18testInvalidThreadsii:
[----:B------:R-:W0:Y:S01]  /*0000*/  LDC R1, c[0x0][0x37c] ;  /* 0x0000df00ff017b82 */ /* 0x000e220000000800 */
[----:B------:R-:W-:Y:S01]  /*0010*/  MOV R0, 0x0 ;  /* 0x0000000000007802 */ /* 0x000fe20000000f00 */
[----:B------:R-:W1:Y:S01]  /*0020*/  LDCU.64 UR4, c[0x4][0x8] ;  /* 0x01000100ff0477ac */ /* 0x000e620008000a00 */
[----:B------:R-:W-:-:S05]  /*0030*/  CS2R R6, SRZ ;  /* 0x0000000000067805 */ /* 0x000fca000001ff00 */
[----:B------:R2:W3:Y:S01]  /*0040*/  LDC.64 R2, c[0x4][R0] ;  /* 0x0100000000027b82 */ /* 0x0004e20000000a00 */
[----:B-1----:R-:W-:Y:S02]  /*0050*/  IMAD.U32 R4, RZ, RZ, UR4 ;  /* 0x00000004ff047e24 */ /* 0x002fe4000f8e00ff */
[----:B--2---:R-:W-:-:S07]  /*0060*/  IMAD.U32 R5, RZ, RZ, UR5 ;  /* 0x00000005ff057e24 */ /* 0x004fce000f8e00ff */
[----:B------:R-:W-:-:S07]  /*0070*/  LEPC R20, `(.L_x_0) ;  /* 0x000000001014794e */ /* 0x000fce0000000000 */
[----:B0--3--:R-:W-:Y:S05]  /*0080*/  CALL.ABS.NOINC R2 ;  /* 0x0000000002007343 */ /* 0x009fea0003c00000 */
.L_x_0:
[----:B------:R-:W-:Y:S05]  /*0090*/  EXIT ;  /* 0x000000000000794d */ /* 0x000fea0003800000 */
.L_x_1:
[----:B------:R-:W-:-:S00]  /*00a0*/  BRA `(.L_x_1) ;  /* 0xfffffffc00fc7947 */ /* 0x000fc0000383ffff */
[----:B------:R-:W-:-:S00]  /*00b0*/  NOP ;  /* 0x0000000000007918 */ /* 0x000fc00000000000 */
        /* <DEDUP_REMOVED lines=12> */
.L_x_2:


//--------------------- .nv.global.init           --------------------------
	.section	.nv.global.init,"aw",@progbits
.nv.global.init:
	.type		$str,@object
	.size		$str,(.L_0 - $str)
$str:
        /*0000*/ 	.byte	0x6f, 0x6b, 0x0a, 0x00
.L_0:


//--------------------- .nv.shared.reserved.0     --------------------------
	.section	.nv.shared.reserved.0,"aw",@nobits
	.weak		__nv_reservedSMEM_offset_0_alias
	.size		__nv_reservedSMEM_offset_0_alias, 0, 64
	.other		__nv_reservedSMEM_offset_0_alias,@"STO_CUDA_RESERVED_SHARED STV_DEFAULT"
__nv_reservedSMEM_offset_0_alias:
	.zero		0
	.zero		64


//--------------------- .nv.constant0._Z18testInvalidThreadsii --------------------------
	.section	.nv.constant0._Z18testInvalidThreadsii,"a",@progbits
	.sectionflags	@""
	.align	4
.nv.constant0._Z18testInvalidThreadsii:
	.zero		904


//--------------------- SYMBOLS --------------------------

	.type		.nv.reservedSmem.offset0,@object
	.size		.nv.reservedSmem.offset0,0x4
	.type		vprintf,@function
